//
// Generated by NVIDIA NVVM Compiler
//
// Compiler Build ID: CL-36424714
// Cuda compilation tools, release 13.0, V13.0.88
// Based on NVVM 20.0.0
//

.version 9.0
.target sm_100
.address_size 64

	// .globl	_Z32calculateEuclideanDistanceKernelP5PointS0_Pfi

.visible .entry _Z32calculateEuclideanDistanceKernelP5PointS0_Pfi(
	.param .u64 .ptr .align 1 _Z32calculateEuclideanDistanceKernelP5PointS0_Pfi_param_0,
	.param .u64 .ptr .align 1 _Z32calculateEuclideanDistanceKernelP5PointS0_Pfi_param_1,
	.param .u64 .ptr .align 1 _Z32calculateEuclideanDistanceKernelP5PointS0_Pfi_param_2,
	.param .u32 _Z32calculateEuclideanDistanceKernelP5PointS0_Pfi_param_3
)
{
	.reg .pred 	%p<2>;
	.reg .b32 	%r<6>;
	.reg .b32 	%f<14>;
	.reg .b64 	%rd<12>;

	ld.param.u64 	%rd1, [_Z32calculateEuclideanDistanceKernelP5PointS0_Pfi_param_0];
	ld.param.u64 	%rd2, [_Z32calculateEuclideanDistanceKernelP5PointS0_Pfi_param_1];
	ld.param.u64 	%rd3, [_Z32calculateEuclideanDistanceKernelP5PointS0_Pfi_param_2];
	ld.param.u32 	%r2, [_Z32calculateEuclideanDistanceKernelP5PointS0_Pfi_param_3];
	mov.u32 	%r3, %tid.x;
	mov.u32 	%r4, %ctaid.x;
	mov.u32 	%r5, %ntid.x;
	mad.lo.s32 	%r1, %r4, %r5, %r3;
	setp.ge.s32 	%p1, %r1, %r2;
	@%p1 bra 	$L__BB0_2;
	cvta.to.global.u64 	%rd4, %rd1;
	cvta.to.global.u64 	%rd5, %rd2;
	cvta.to.global.u64 	%rd6, %rd3;
	mul.wide.s32 	%rd7, %r1, 12;
	add.s64 	%rd8, %rd4, %rd7;
	ld.global.f32 	%f1, [%rd8];
	add.s64 	%rd9, %rd5, %rd7;
	ld.global.f32 	%f2, [%rd9];
	sub.f32 	%f3, %f1, %f2;
	ld.global.f32 	%f4, [%rd8+8];
	ld.global.f32 	%f5, [%rd9+8];
	sub.f32 	%f6, %f4, %f5;
	ld.global.f32 	%f7, [%rd8+4];
	ld.global.f32 	%f8, [%rd9+4];
	sub.f32 	%f9, %f7, %f8;
	mul.f32 	%f10, %f6, %f6;
	fma.rn.f32 	%f11, %f3, %f3, %f10;
	fma.rn.f32 	%f12, %f9, %f9, %f11;
	sqrt.rn.f32 	%f13, %f12;
	mul.wide.s32 	%rd10, %r1, 4;
	add.s64 	%rd11, %rd6, %rd10;
	st.global.f32 	[%rd11], %f13;
$L__BB0_2:
	ret;

}


// ===== COMPILED SASS (sm_100) =====

	.target	sm_100

	.elftype	@"ET_EXEC"


//--------------------- .note.nv.tkinfo           --------------------------
	.section	.note.nv.tkinfo,"",@"SHT_NOTE"
	.sectionflags	@"SHF_NOTE_NV_TKINFO"
	.tkinfo
        /*0018*/ 	.word	0x00000002
        /*0030*/ 	.string	""
        /*0030*/ 	.string	"ptxas"
        /*0030*/ 	.string	"Cuda compilation tools, release 13.0, V13.0.88"
        /*0030*/ 	.string	"Build cuda_13.0.r13.0/compiler.36424714_0"
        /*0030*/ 	.string	"-arch sm_100 -m 64 "



//--------------------- .note.nv.cuinfo           --------------------------
	.section	.note.nv.cuinfo,"",@"SHT_NOTE"
	.sectionflags	@"SHF_NOTE_NV_CUINFO"
        /*0018*/ 	.short	0x0002
        /*001a*/ 	.short	0x0064
        /*001c*/ 	.short	0x0082
	.zero		2


//--------------------- .nv.info                  --------------------------
	.section	.nv.info,"",@"SHT_CUDA_INFO"
	.align	4


	//----- nvinfo : EIATTR_REGCOUNT
	.align		4
        /*0000*/ 	.byte	0x04, 0x2f
        /*0002*/ 	.short	(.L_1 - .L_0)
	.align		4
.L_0:
        /*0004*/ 	.word	index@(_Z32calculateEuclideanDistanceKernelP5PointS0_Pfi)
        /*0008*/ 	.word	0x0000000e


	//----- nvinfo : EIATTR_FRAME_SIZE
	.align		4
.L_1:
        /*000c*/ 	.byte	0x04, 0x11
        /*000e*/ 	.short	(.L_3 - .L_2)
	.align		4
.L_2:
        /*0010*/ 	.word	index@($__internal_0_$__cuda_sm20_sqrt_rn_f32_slowpath)
        /*0014*/ 	.word	0x00000000


	//----- nvinfo : EIATTR_FRAME_SIZE
	.align		4
.L_3:
        /*0018*/ 	.byte	0x04, 0x11
        /*001a*/ 	.short	(.L_5 - .L_4)
	.align		4
.L_4:
        /*001c*/ 	.word	index@(_Z32calculateEuclideanDistanceKernelP5PointS0_Pfi)
        /*0020*/ 	.word	0x00000000


	//----- nvinfo : EIATTR_MIN_STACK_SIZE
	.align		4
.L_5:
        /*0024*/ 	.byte	0x04, 0x12
        /*0026*/ 	.short	(.L_7 - .L_6)
	.align		4
.L_6:
        /*0028*/ 	.word	index@(_Z32calculateEuclideanDistanceKernelP5PointS0_Pfi)
        /*002c*/ 	.word	0x00000000
.L_7:


//--------------------- .nv.compat                --------------------------
	.section	.nv.compat,"",@"SHT_CUDA_COMPAT_INFO"
	.align	4
        /*0000*/ 	.byte	0x02, 0x09, 0x00, 0x00, 0x02, 0x02, 0x01, 0x00, 0x02, 0x05, 0x05, 0x00, 0x03, 0x07, 0x01, 0x01
        /*0010*/ 	.byte	0x02, 0x03, 0x00, 0x00, 0x02, 0x06, 0x01, 0x00, 0x04, 0x0b, 0x08, 0x00, 0x01, 0x00, 0x00, 0x00
        /*0020*/ 	.byte	0x00, 0x00, 0x00, 0x00


//--------------------- .nv.info._Z32calculateEuclideanDistanceKernelP5PointS0_Pfi --------------------------
	.section	.nv.info._Z32calculateEuclideanDistanceKernelP5PointS0_Pfi,"",@"SHT_CUDA_INFO"
	.sectionflags	@""
	.align	4


	//----- nvinfo : EIATTR_CUDA_API_VERSION
	.align		4
        /*0000*/ 	.byte	0x04, 0x37
        /*0002*/ 	.short	(.L_9 - .L_8)
.L_8:
        /*0004*/ 	.word	0x00000082


	//----- nvinfo : EIATTR_KPARAM_INFO
	.align		4
.L_9:
        /*0008*/ 	.byte	0x04, 0x17
        /*000a*/ 	.short	(.L_11 - .L_10)
.L_10:
        /*000c*/ 	.word	0x00000000
        /*0010*/ 	.short	0x0003
        /*0012*/ 	.short	0x0018
        /*0014*/ 	.byte	0x00, 0xf0, 0x11, 0x00


	//----- nvinfo : EIATTR_KPARAM_INFO
	.align		4
.L_11:
        /*0018*/ 	.byte	0x04, 0x17
        /*001a*/ 	.short	(.L_13 - .L_12)
.L_12:
        /*001c*/ 	.word	0x00000000
        /*0020*/ 	.short	0x0002
        /*0022*/ 	.short	0x0010
        /*0024*/ 	.byte	0x00, 0xf5, 0x21, 0x00


	//----- nvinfo : EIATTR_KPARAM_INFO
	.align		4
.L_13:
        /*0028*/ 	.byte	0x04, 0x17
        /*002a*/ 	.short	(.L_15 - .L_14)
.L_14:
        /*002c*/ 	.word	0x00000000
        /*0030*/ 	.short	0x0001
        /*0032*/ 	.short	0x0008
        /*0034*/ 	.byte	0x00, 0xf5, 0x21, 0x00


	//----- nvinfo : EIATTR_KPARAM_INFO
	.align		4
.L_15:
        /*0038*/ 	.byte	0x04, 0x17
        /*003a*/ 	.short	(.L_17 - .L_16)
.L_16:
        /*003c*/ 	.word	0x00000000
        /*0040*/ 	.short	0x0000
        /*0042*/ 	.short	0x0000
        /*0044*/ 	.byte	0x00, 0xf5, 0x21, 0x00


	//----- nvinfo : EIATTR_SPARSE_MMA_MASK
	.align		4
.L_17:
        /*0048*/ 	.byte	0x03, 0x50
        /*004a*/ 	.short	0x0000


	//----- nvinfo : EIATTR_MAXREG_COUNT
	.align		4
        /*004c*/ 	.byte	0x03, 0x1b
        /*004e*/ 	.short	0x00ff


	//----- nvinfo : EIATTR_MERCURY_ISA_VERSION
	.align		4
        /*0050*/ 	.byte	0x03, 0x5f
        /*0052*/ 	.short	0x0101


	//----- nvinfo : EIATTR_VRC_CTA_INIT_COUNT
	.align		4
        /*0054*/ 	.byte	0x02, 0x4a
	.zero		1
	.zero		1


	//----- nvinfo : EIATTR_EXIT_INSTR_OFFSETS
	.align		4
        /*0058*/ 	.byte	0x04, 0x1c
        /*005a*/ 	.short	(.L_19 - .L_18)


	//   ....[0]....
.L_18:
        /*005c*/ 	.word	0x00000070


	//   ....[1]....
        /*0060*/ 	.word	0x000002a0


	//----- nvinfo : EIATTR_CRS_STACK_SIZE
	.align		4
.L_19:
        /*0064*/ 	.byte	0x04, 0x1e
        /*0066*/ 	.short	(.L_21 - .L_20)
.L_20:
        /*0068*/ 	.word	0x00000000


	//----- nvinfo : EIATTR_CBANK_PARAM_SIZE
	.align		4
.L_21:
        /*006c*/ 	.byte	0x03, 0x19
        /*006e*/ 	.short	0x001c


	//----- nvinfo : EIATTR_PARAM_CBANK
	.align		4
        /*0070*/ 	.byte	0x04, 0x0a
        /*0072*/ 	.short	(.L_23 - .L_22)
	.align		4
.L_22:
        /*0074*/ 	.word	index@(.nv.constant0._Z32calculateEuclideanDistanceKernelP5PointS0_Pfi)
        /*0078*/ 	.short	0x0380
        /*007a*/ 	.short	0x001c


	//----- nvinfo : EIATTR_SW_WAR
	.align		4
.L_23:
        /*007c*/ 	.byte	0x04, 0x36
        /*007e*/ 	.short	(.L_25 - .L_24)
.L_24:
        /*0080*/ 	.word	0x00000008
.L_25:


//--------------------- .nv.callgraph             --------------------------
	.section	.nv.callgraph,"",@"SHT_CUDA_CALLGRAPH"
	.align	4
	.sectionentsize	8
	.align		4
        /*0000*/ 	.word	0x00000000
	.align		4
        /*0004*/ 	.word	0xffffffff
	.align		4
        /*0008*/ 	.word	0x00000000
	.align		4
        /*000c*/ 	.word	0xfffffffe
	.align		4
        /*0010*/ 	.word	0x00000000
	.align		4
        /*0014*/ 	.word	0xfffffffd
	.align		4
        /*0018*/ 	.word	0x00000000
	.align		4
        /*001c*/ 	.word	0xfffffffc


//--------------------- .text._Z32calculateEuclideanDistanceKernelP5PointS0_Pfi --------------------------
	.section	.text._Z32calculateEuclideanDistanceKernelP5PointS0_Pfi,"ax",@progbits
	.align	128
        .global         _Z32calculateEuclideanDistanceKernelP5PointS0_Pfi
        .type           _Z32calculateEuclideanDistanceKernelP5PointS0_Pfi,@function
        .size           _Z32calculateEuclideanDistanceKernelP5PointS0_Pfi,(.L_x_5 - _Z32calculateEuclideanDistanceKernelP5PointS0_Pfi)
        .other          _Z32calculateEuclideanDistanceKernelP5PointS0_Pfi,@"STO_CUDA_ENTRY STV_DEFAULT"
_Z32calculateEuclideanDistanceKernelP5PointS0_Pfi:
.text._Z32calculateEuclideanDistanceKernelP5PointS0_Pfi:
[----:B------:R-:W-:Y:S01]  /*0000*/  LDC R1, c[0x0][0x37c] ;  /* 0x0000df00ff017b82 */ /* 0x000fe20000000800 */
[----:B------:R-:W0:Y:S07]  /*0010*/  S2R R2, SR_TID.X ;  /* 0x0000000000027919 */ /* 0x000e2e0000002100 */
[----:B------:R-:W0:Y:S01]  /*0020*/  S2UR UR4, SR_CTAID.X ;  /* 0x00000000000479c3 */ /* 0x000e220000002500 */
[----:B------:R-:W1:Y:S07]  /*0030*/  LDCU UR5, c[0x0][0x398] ;  /* 0x00007300ff0577ac */ /* 0x000e6e0008000800 */
[----:B------:R-:W0:Y:S02]  /*0040*/  LDC R3, c[0x0][0x360] ;  /* 0x0000d800ff037b82 */ /* 0x000e240000000800 */
[----:B0-----:R-:W-:-:S05]  /*0050*/  IMAD R2, R3, UR4, R2 ;  /* 0x0000000403027c24 */ /* 0x001fca000f8e0202 */
[----:B-1----:R-:W-:-:S13]  /*0060*/  ISETP.GE.AND P0, PT, R2, UR5, PT ;  /* 0x0000000502007c0c */ /* 0x002fda000bf06270 */
[----:B------:R-:W-:Y:S05]  /*0070*/  @P0 EXIT ;  /* 0x000000000000094d */ /* 0x000fea0003800000 */
[----:B------:R-:W0:Y:S01]  /*0080*/  LDC.64 R4, c[0x0][0x380] ;  /* 0x0000e000ff047b82 */ /* 0x000e220000000a00 */
[----:B------:R-:W1:Y:S07]  /*0090*/  LDCU.64 UR4, c[0x0][0x358] ;  /* 0x00006b00ff0477ac */ /* 0x000e6e0008000a00 */
[----:B------:R-:W2:Y:S01]  /*00a0*/  LDC.64 R6, c[0x0][0x388] ;  /* 0x0000e200ff067b82 */ /* 0x000ea20000000a00 */
[----:B0-----:R-:W-:-:S05]  /*00b0*/  IMAD.WIDE R4, R2, 0xc, R4 ;  /* 0x0000000c02047825 */ /* 0x001fca00078e0204 */
[----:B-1----:R-:W3:Y:S01]  /*00c0*/  LDG.E R8, desc[UR4][R4.64+0x8] ;  /* 0x0000080404087981 */ /* 0x002ee2000c1e1900 */
[----:B--2---:R-:W-:-:S03]  /*00d0*/  IMAD.WIDE R6, R2, 0xc, R6 ;  /* 0x0000000c02067825 */ /* 0x004fc600078e0206 */
[----:B------:R-:W2:Y:S04]  /*00e0*/  LDG.E R0, desc[UR4][R4.64] ;  /* 0x0000000404007981 */ /* 0x000ea8000c1e1900 */
[----:B------:R-:W3:Y:S04]  /*00f0*/  LDG.E R9, desc[UR4][R6.64+0x8] ;  /* 0x0000080406097981 */ /* 0x000ee8000c1e1900 */
[----:B------:R-:W2:Y:S04]  /*0100*/  LDG.E R3, desc[UR4][R6.64] ;  /* 0x0000000406037981 */ /* 0x000ea8000c1e1900 */
[----:B------:R-:W4:Y:S04]  /*0110*/  LDG.E R10, desc[UR4][R4.64+0x4] ;  /* 0x00000404040a7981 */ /* 0x000f28000c1e1900 */
[----:B------:R-:W4:Y:S01]  /*0120*/  LDG.E R11, desc[UR4][R6.64+0x4] ;  /* 0x00000404060b7981 */ /* 0x000f22000c1e1900 */
[----:B------:R-:W-:Y:S01]  /*0130*/  BSSY.RECONVERGENT B0, `(.L_x_0) ;  /* 0x0000013000007945 */ /* 0x000fe20003800200 */
[----:B---3--:R-:W-:Y:S01]  /*0140*/  FADD R8, R8, -R9 ;  /* 0x8000000908087221 */ /* 0x008fe20000000000 */
[----:B--2---:R-:W-:-:S03]  /*0150*/  FADD R0, R0, -R3 ;  /* 0x8000000300007221 */ /* 0x004fc60000000000 */
[----:B------:R-:W-:-:S04]  /*0160*/  FMUL R3, R8, R8 ;  /* 0x0000000808037220 */ /* 0x000fc80000400000 */
[----:B------:R-:W-:Y:S01]  /*0170*/  FFMA R3, R0, R0, R3 ;  /* 0x0000000000037223 */ /* 0x000fe20000000003 */
[----:B----4-:R-:W-:-:S04]  /*0180*/  FADD R10, R10, -R11 ;  /* 0x8000000b0a0a7221 */ /* 0x010fc80000000000 */
[----:B------:R-:W-:-:S05]  /*0190*/  FFMA R0, R10, R10, R3 ;  /* 0x0000000a0a007223 */ /* 0x000fca0000000003 */
[----:B------:R-:W-:Y:S01]  /*01a0*/  IADD3 R8, PT, PT, R0, -0xd000000, RZ ;  /* 0xf300000000087810 */ /* 0x000fe20007ffe0ff */
[----:B------:R0:W1:Y:S03]  /*01b0*/  MUFU.RSQ R3, R0 ;  /* 0x0000000000037308 */ /* 0x0000660000001400 */
[----:B------:R-:W-:-:S13]  /*01c0*/  ISETP.GT.U32.AND P0, PT, R8, 0x727fffff, PT ;  /* 0x727fffff0800780c */ /* 0x000fda0003f04070 */
[----:B0-----:R-:W-:Y:S05]  /*01d0*/  @!P0 BRA `(.L_x_1) ;  /* 0x0000000000108947 */ /* 0x001fea0003800000 */
[----:B------:R-:W-:-:S07]  /*01e0*/  MOV R8, 0x200 ;  /* 0x0000020000087802 */ /* 0x000fce0000000f00 */
[----:B-1----:R-:W-:Y:S05]  /*01f0*/  CALL.REL.NOINC `($__internal_0_$__cuda_sm20_sqrt_rn_f32_slowpath) ;  /* 0x00000000002c7944 */ /* 0x002fea0003c00000 */
[----:B------:R-:W-:Y:S01]  /*0200*/  MOV R7, R3 ;  /* 0x0000000300077202 */ /* 0x000fe20000000f00 */
[----:B------:R-:W-:Y:S06]  /*0210*/  BRA `(.L_x_2) ;  /* 0x0000000000107947 */ /* 0x000fec0003800000 */
.L_x_1:
[----:B-1----:R-:W-:Y:S01]  /*0220*/  FMUL.FTZ R7, R0, R3 ;  /* 0x0000000300077220 */ /* 0x002fe20000410000 */
[----:B------:R-:W-:-:S03]  /*0230*/  FMUL.FTZ R3, R3, 0.5 ;  /* 0x3f00000003037820 */ /* 0x000fc60000410000 */
[----:B------:R-:W-:-:S04]  /*0240*/  FFMA R0, -R7, R7, R0 ;  /* 0x0000000707007223 */ /* 0x000fc80000000100 */
[----:B------:R-:W-:-:S07]  /*0250*/  FFMA R7, R0, R3, R7 ;  /* 0x0000000300077223 */ /* 0x000fce0000000007 */
.L_x_2:
[----:B------:R-:W-:Y:S05]  /*0260*/  BSYNC.RECONVERGENT B0 ;  /* 0x0000000000007941 */ /* 0x000fea0003800200 */
.L_x_0:
[----:B------:R-:W0:Y:S02]  /*0270*/  LDC.64 R4, c[0x0][0x390] ;  /* 0x0000e400ff047b82 */ /* 0x000e240000000a00 */
[----:B0-----:R-:W-:-:S05]  /*0280*/  IMAD.WIDE R2, R2, 0x4, R4 ;  /* 0x0000000402027825 */ /* 0x001fca00078e0204 */
[----:B------:R-:W-:Y:S01]  /*0290*/  STG.E desc[UR4][R2.64], R7 ;  /* 0x0000000702007986 */ /* 0x000fe2000c101904 */
[----:B------:R-:W-:Y:S05]  /*02a0*/  EXIT ;  /* 0x000000000000794d */ /* 0x000fea0003800000 */
        .weak           $__internal_0_$__cuda_sm20_sqrt_rn_f32_slowpath
        .type           $__internal_0_$__cuda_sm20_sqrt_rn_f32_slowpath,@function
        .size           $__internal_0_$__cuda_sm20_sqrt_rn_f32_slowpath,(.L_x_5 - $__internal_0_$__cuda_sm20_sqrt_rn_f32_slowpath)
$__internal_0_$__cuda_sm20_sqrt_rn_f32_slowpath:
[----:B------:R-:W-:-:S13]  /*02b0*/  LOP3.LUT P0, RZ, R0, 0x7fffffff, RZ, 0xc0, !PT ;  /* 0x7fffffff00ff7812 */ /* 0x000fda000780c0ff */
[----:B------:R-:W-:Y:S01]  /*02c0*/  @!P0 MOV R3, R0 ;  /* 0x0000000000038202 */ /* 0x000fe20000000f00 */
[----:B------:R-:W-:Y:S06]  /*02d0*/  @!P0 BRA `(.L_x_3) ;  /* 0x0000000000408947 */ /* 0x000fec0003800000 */
[----:B------:R-:W-:-:S13]  /*02e0*/  FSETP.GEU.FTZ.AND P0, PT, R0, RZ, PT ;  /* 0x000000ff0000720b */ /* 0x000fda0003f1e000 */
[----:B------:R-:W-:Y:S01]  /*02f0*/  @!P0 MOV R3, 0x7fffffff ;  /* 0x7fffffff00038802 */ /* 0x000fe20000000f00 */
[----:B------:R-:W-:Y:S06]  /*0300*/  @!P0 BRA `(.L_x_3) ;  /* 0x0000000000348947 */ /* 0x000fec0003800000 */
[----:B------:R-:W-:-:S13]  /*0310*/  FSETP.GTU.FTZ.AND P0, PT, |R0|, +INF , PT ;  /* 0x7f8000000000780b */ /* 0x000fda0003f1c200 */
[----:B------:R-:W-:Y:S01]  /*0320*/  @P0 FADD.FTZ R3, R0, 1 ;  /* 0x3f80000000030421 */ /* 0x000fe20000010000 */
[----:B------:R-:W-:Y:S06]  /*0330*/  @P0 BRA `(.L_x_3) ;  /* 0x0000000000280947 */ /* 0x000fec0003800000 */
[----:B------:R-:W-:-:S13]  /*0340*/  FSETP.NEU.FTZ.AND P0, PT, |R0|, +INF , PT ;  /* 0x7f8000000000780b */ /* 0x000fda0003f1d200 */
[----:B------:R-:W-:-:S04]  /*0350*/  @P0 FFMA R4, R0, 1.84467440737095516160e+19, RZ ;  /* 0x5f80000000040823 */ /* 0x000fc800000000ff */
[----:B------:R-:W0:Y:S02]  /*0360*/  @P0 MUFU.RSQ R3, R4 ;  /* 0x0000000400030308 */ /* 0x000e240000001400 */
[----:B0-----:R-:W-:Y:S01]  /*0370*/  @P0 FMUL.FTZ R5, R4, R3 ;  /* 0x0000000304050220 */ /* 0x001fe20000410000 */
[----:B------:R-:W-:Y:S01]  /*0380*/  @P0 FMUL.FTZ R7, R3, 0.5 ;  /* 0x3f00000003070820 */ /* 0x000fe20000410000 */
[----:B------:R-:W-:Y:S02]  /*0390*/  @!P0 MOV R3, R0 ;  /* 0x0000000000038202 */ /* 0x000fe40000000f00 */
[----:B------:R-:W-:-:S04]  /*03a0*/  @P0 FADD.FTZ R6, -R5, -RZ ;  /* 0x800000ff05060221 */ /* 0x000fc80000010100 */
[----:B------:R-:W-:-:S04]  /*03b0*/  @P0 FFMA R6, R5, R6, R4 ;  /* 0x0000000605060223 */ /* 0x000fc80000000004 */
[----:B------:R-:W-:-:S04]  /*03c0*/  @P0 FFMA R6, R6, R7, R5 ;  /* 0x0000000706060223 */ /* 0x000fc80000000005 */
[----:B------:R-:W-:-:S07]  /*03d0*/  @P0 FMUL.FTZ R3, R6, 2.3283064365386962891e-10 ;  /* 0x2f80000006030820 */ /* 0x000fce0000410000 */
.L_x_3:
[----:B------:R-:W-:Y:S01]  /*03e0*/  HFMA2 R5, -RZ, RZ, 0, 0 ;  /* 0x00000000ff057431 */ /* 0x000fe200000001ff */
[----:B------:R-:W-:-:S04]  /*03f0*/  MOV R4, R8 ;  /* 0x0000000800047202 */ /* 0x000fc80000000f00 */
[----:B------:R-:W-:Y:S05]  /*0400*/  RET.REL.NODEC R4 `(_Z32calculateEuclideanDistanceKernelP5PointS0_Pfi) ;  /* 0xfffffff804fc7950 */ /* 0x000fea0003c3ffff */
.L_x_4:
[----:B------:R-:W-:-:S00]  /*0410*/  BRA `(.L_x_4) ;  /* 0xfffffffc00fc7947 */ /* 0x000fc0000383ffff */
[----:B------:R-:W-:-:S00]  /*0420*/  NOP ;  /* 0x0000000000007918 */ /* 0x000fc00000000000 */
        /* <DEDUP_REMOVED lines=13> */
.L_x_5:


//--------------------- .nv.shared.reserved.0     --------------------------
	.section	.nv.shared.reserved.0,"aw",@nobits
	.weak		__nv_reservedSMEM_offset_0_alias
	.size		__nv_reservedSMEM_offset_0_alias, 0, 64
	.other		__nv_reservedSMEM_offset_0_alias,@"STO_CUDA_RESERVED_SHARED STV_DEFAULT"
__nv_reservedSMEM_offset_0_alias:
	.zero		0
	.zero		64


//--------------------- .nv.constant0._Z32calculateEuclideanDistanceKernelP5PointS0_Pfi --------------------------
	.section	.nv.constant0._Z32calculateEuclideanDistanceKernelP5PointS0_Pfi,"a",@progbits
	.sectionflags	@""
	.align	4
.nv.constant0._Z32calculateEuclideanDistanceKernelP5PointS0_Pfi:
	.zero		924


//--------------------- SYMBOLS --------------------------

	.type		.nv.reservedSmem.offset0,@object
	.size		.nv.reservedSmem.offset0,0x4
